//
// Generated by NVIDIA NVVM Compiler
// Compiler built on Tue Sep 25 09:26:26 2012 (1348590386)
// Cuda compilation tools, release 5.0, V0.2.1221
//

.version 3.1
.target sm_20
.address_size 64

	.file	1 "C:/Users/t-nailaf/AppData/Local/Temp/2/tmpxft_00001420_00000000-11_initports.cpp3.i"
	.file	2 "D:/users/naila/dandelion/dandelion/accelerators/PTaskUnitTest//initports.cu"

.visible .entry scale(
	.param .u64 scale_param_0,
	.param .f32 scale_param_1,
	.param .u32 scale_param_2
)
{
	.reg .pred 	%p<2>;
	.reg .s32 	%r<8>;
	.reg .f32 	%f<4>;
	.reg .s64 	%rd<5>;


	ld.param.u64 	%rd2, [scale_param_0];
	ld.param.f32 	%f1, [scale_param_1];
	ld.param.u32 	%r2, [scale_param_2];
	cvta.to.global.u64 	%rd1, %rd2;
	.loc 2 7 1
	mov.u32 	%r3, %ctaid.x;
	mov.u32 	%r4, %ntid.x;
	mov.u32 	%r5, %tid.x;
	mad.lo.s32 	%r1, %r3, %r4, %r5;
	.loc 2 8 1
	setp.ge.s32 	%p1, %r1, %r2;
	@%p1 bra 	BB0_2;

	.loc 2 9 1
	mul.wide.s32 	%rd3, %r1, 4;
	add.s64 	%rd4, %rd1, %rd3;
	ld.global.f32 	%f2, [%rd4];
	add.f32 	%f3, %f2, %f1;
	st.global.f32 	[%rd4], %f3;

BB0_2:
	.loc 2 10 2
	ret;
}




// ===== COMPILED SASS (sm_100) =====

	.target	sm_100

	.elftype	@"ET_EXEC"


//--------------------- .note.nv.tkinfo           --------------------------
	.section	.note.nv.tkinfo,"",@"SHT_NOTE"
	.sectionflags	@"SHF_NOTE_NV_TKINFO"
	.tkinfo
        /*0018*/ 	.word	0x00000002
        /*0030*/ 	.string	""
        /*0030*/ 	.string	"ptxas"
        /*0030*/ 	.string	"Cuda compilation tools, release 13.0, V13.0.88"
        /*0030*/ 	.string	"Build cuda_13.0.r13.0/compiler.36424714_0"
        /*0030*/ 	.string	"-arch sm_100 "



//--------------------- .note.nv.cuinfo           --------------------------
	.section	.note.nv.cuinfo,"",@"SHT_NOTE"
	.sectionflags	@"SHF_NOTE_NV_CUINFO"
        /*0018*/ 	.short	0x0002
        /*001a*/ 	.short	0x0014
        /*001c*/ 	.short	0x0082
	.zero		2


//--------------------- .nv.info                  --------------------------
	.section	.nv.info,"",@"SHT_CUDA_INFO"
	.align	4


	//----- nvinfo : EIATTR_REGCOUNT
	.align		4
        /*0000*/ 	.byte	0x04, 0x2f
        /*0002*/ 	.short	(.L_1 - .L_0)
	.align		4
.L_0:
        /*0004*/ 	.word	index@(scale)
        /*0008*/ 	.word	0x00000008


	//----- nvinfo : EIATTR_FRAME_SIZE
	.align		4
.L_1:
        /*000c*/ 	.byte	0x04, 0x11
        /*000e*/ 	.short	(.L_3 - .L_2)
	.align		4
.L_2:
        /*0010*/ 	.word	index@(scale)
        /*0014*/ 	.word	0x00000000


	//----- nvinfo : EIATTR_MIN_STACK_SIZE
	.align		4
.L_3:
        /*0018*/ 	.byte	0x04, 0x12
        /*001a*/ 	.short	(.L_5 - .L_4)
	.align		4
.L_4:
        /*001c*/ 	.word	index@(scale)
        /*0020*/ 	.word	0x00000000
.L_5:


//--------------------- .nv.compat                --------------------------
	.section	.nv.compat,"",@"SHT_CUDA_COMPAT_INFO"
	.align	4
        /*0000*/ 	.byte	0x02, 0x09, 0x00, 0x00, 0x02, 0x02, 0x01, 0x00, 0x02, 0x05, 0x05, 0x00, 0x03, 0x07, 0x01, 0x01
        /*0010*/ 	.byte	0x02, 0x03, 0x00, 0x00, 0x02, 0x06, 0x01, 0x00, 0x04, 0x0b, 0x08, 0x00, 0x09, 0x00, 0x00, 0x00
        /*0020*/ 	.byte	0x00, 0x00, 0x00, 0x00


//--------------------- .nv.info.scale            --------------------------
	.section	.nv.info.scale,"",@"SHT_CUDA_INFO"
	.sectionflags	@""
	.align	4


	//----- nvinfo : EIATTR_CUDA_API_VERSION
	.align		4
        /*0000*/ 	.byte	0x04, 0x37
        /*0002*/ 	.short	(.L_7 - .L_6)
.L_6:
        /*0004*/ 	.word	0x00000082


	//----- nvinfo : EIATTR_KPARAM_INFO
	.align		4
.L_7:
        /*0008*/ 	.byte	0x04, 0x17
        /*000a*/ 	.short	(.L_9 - .L_8)
.L_8:
        /*000c*/ 	.word	0x00000000
        /*0010*/ 	.short	0x0002
        /*0012*/ 	.short	0x000c
        /*0014*/ 	.byte	0x00, 0xf0, 0x11, 0x00


	//----- nvinfo : EIATTR_KPARAM_INFO
	.align		4
.L_9:
        /*0018*/ 	.byte	0x04, 0x17
        /*001a*/ 	.short	(.L_11 - .L_10)
.L_10:
        /*001c*/ 	.word	0x00000000
        /*0020*/ 	.short	0x0001
        /*0022*/ 	.short	0x0008
        /*0024*/ 	.byte	0x00, 0xf0, 0x11, 0x00


	//----- nvinfo : EIATTR_KPARAM_INFO
	.align		4
.L_11:
        /*0028*/ 	.byte	0x04, 0x17
        /*002a*/ 	.short	(.L_13 - .L_12)
.L_12:
        /*002c*/ 	.word	0x00000000
        /*0030*/ 	.short	0x0000
        /*0032*/ 	.short	0x0000
        /*0034*/ 	.byte	0x00, 0xf0, 0x21, 0x00


	//----- nvinfo : EIATTR_SPARSE_MMA_MASK
	.align		4
.L_13:
        /*0038*/ 	.byte	0x03, 0x50
        /*003a*/ 	.short	0x0000


	//----- nvinfo : EIATTR_MAXREG_COUNT
	.align		4
        /*003c*/ 	.byte	0x03, 0x1b
        /*003e*/ 	.short	0x00ff


	//----- nvinfo : EIATTR_MERCURY_ISA_VERSION
	.align		4
        /*0040*/ 	.byte	0x03, 0x5f
        /*0042*/ 	.short	0x0101


	//----- nvinfo : EIATTR_VRC_CTA_INIT_COUNT
	.align		4
        /*0044*/ 	.byte	0x02, 0x4a
	.zero		1
	.zero		1


	//----- nvinfo : EIATTR_EXIT_INSTR_OFFSETS
	.align		4
        /*0048*/ 	.byte	0x04, 0x1c
        /*004a*/ 	.short	(.L_15 - .L_14)


	//   ....[0]....
.L_14:
        /*004c*/ 	.word	0x00000070


	//   ....[1]....
        /*0050*/ 	.word	0x000000f0


	//----- nvinfo : EIATTR_CBANK_PARAM_SIZE
	.align		4
.L_15:
        /*0054*/ 	.byte	0x03, 0x19
        /*0056*/ 	.short	0x0010


	//----- nvinfo : EIATTR_PARAM_CBANK
	.align		4
        /*0058*/ 	.byte	0x04, 0x0a
        /*005a*/ 	.short	(.L_17 - .L_16)
	.align		4
.L_16:
        /*005c*/ 	.word	index@(.nv.constant0.scale)
        /*0060*/ 	.short	0x0380
        /*0062*/ 	.short	0x0010


	//----- nvinfo : EIATTR_SW_WAR
	.align		4
.L_17:
        /*0064*/ 	.byte	0x04, 0x36
        /*0066*/ 	.short	(.L_19 - .L_18)
.L_18:
        /*0068*/ 	.word	0x00000008
.L_19:


//--------------------- .nv.callgraph             --------------------------
	.section	.nv.callgraph,"",@"SHT_CUDA_CALLGRAPH"
	.align	4
	.sectionentsize	8
	.align		4
        /*0000*/ 	.word	0x00000000
	.align		4
        /*0004*/ 	.word	0xffffffff
	.align		4
        /*0008*/ 	.word	0x00000000
	.align		4
        /*000c*/ 	.word	0xfffffffe
	.align		4
        /*0010*/ 	.word	0x00000000
	.align		4
        /*0014*/ 	.word	0xfffffffd
	.align		4
        /*0018*/ 	.word	0x00000000
	.align		4
        /*001c*/ 	.word	0xfffffffc


//--------------------- .text.scale               --------------------------
	.section	.text.scale,"ax",@progbits
	.align	128
        .global         scale
        .type           scale,@function
        .size           scale,(.L_x_1 - scale)
        .other          scale,@"STO_CUDA_ENTRY STV_DEFAULT"
scale:
.text.scale:
[----:B------:R-:W-:Y:S01]  /*0000*/  LDC R1, c[0x0][0x37c] ;  /* 0x0000df00ff017b82 */ /* 0x000fe20000000800 */
[----:B------:R-:W0:Y:S07]  /*0010*/  S2R R0, SR_TID.X ;  /* 0x0000000000007919 */ /* 0x000e2e0000002100 */
[----:B------:R-:W0:Y:S01]  /*0020*/  S2UR UR4, SR_CTAID.X ;  /* 0x00000000000479c3 */ /* 0x000e220000002500 */
[----:B------:R-:W1:Y:S07]  /*0030*/  LDCU UR5, c[0x0][0x38c] ;  /* 0x00007180ff0577ac */ /* 0x000e6e0008000800 */
[----:B------:R-:W0:Y:S02]  /*0040*/  LDC R5, c[0x0][0x360] ;  /* 0x0000d800ff057b82 */ /* 0x000e240000000800 */
[----:B0-----:R-:W-:-:S05]  /*0050*/  IMAD R5, R5, UR4, R0 ;  /* 0x0000000405057c24 */ /* 0x001fca000f8e0200 */
[----:B-1----:R-:W-:-:S13]  /*0060*/  ISETP.GE.AND P0, PT, R5, UR5, PT ;  /* 0x0000000505007c0c */ /* 0x002fda000bf06270 */
[----:B------:R-:W-:Y:S05]  /*0070*/  @P0 EXIT ;  /* 0x000000000000094d */ /* 0x000fea0003800000 */
[----:B------:R-:W0:Y:S01]  /*0080*/  LDC.64 R2, c[0x0][0x380] ;  /* 0x0000e000ff027b82 */ /* 0x000e220000000a00 */
[----:B------:R-:W1:Y:S01]  /*0090*/  LDCU.64 UR4, c[0x0][0x358] ;  /* 0x00006b00ff0477ac */ /* 0x000e620008000a00 */
[----:B------:R-:W2:Y:S01]  /*00a0*/  LDCU UR6, c[0x0][0x388] ;  /* 0x00007100ff0677ac */ /* 0x000ea20008000800 */
[----:B0-----:R-:W-:-:S05]  /*00b0*/  IMAD.WIDE R2, R5, 0x4, R2 ;  /* 0x0000000405027825 */ /* 0x001fca00078e0202 */
[----:B-1----:R-:W2:Y:S02]  /*00c0*/  LDG.E R0, desc[UR4][R2.64] ;  /* 0x0000000402007981 */ /* 0x002ea4000c1e1900 */
[----:B--2---:R-:W-:-:S05]  /*00d0*/  FADD R5, R0, UR6 ;  /* 0x0000000600057e21 */ /* 0x004fca0008000000 */
[----:B------:R-:W-:Y:S01]  /*00e0*/  STG.E desc[UR4][R2.64], R5 ;  /* 0x0000000502007986 */ /* 0x000fe2000c101904 */
[----:B------:R-:W-:Y:S05]  /*00f0*/  EXIT ;  /* 0x000000000000794d */ /* 0x000fea0003800000 */
.L_x_0:
[----:B------:R-:W-:-:S00]  /*0100*/  BRA `(.L_x_0) ;  /* 0xfffffffc00fc7947 */ /* 0x000fc0000383ffff */
[----:B------:R-:W-:-:S00]  /*0110*/  NOP ;  /* 0x0000000000007918 */ /* 0x000fc00000000000 */
        /* <DEDUP_REMOVED lines=14> */
.L_x_1:


//--------------------- .nv.shared.reserved.0     --------------------------
	.section	.nv.shared.reserved.0,"aw",@nobits
	.weak		__nv_reservedSMEM_offset_0_alias
	.size		__nv_reservedSMEM_offset_0_alias, 0, 64
	.other		__nv_reservedSMEM_offset_0_alias,@"STO_CUDA_RESERVED_SHARED STV_DEFAULT"
__nv_reservedSMEM_offset_0_alias:
	.zero		0
	.zero		64


//--------------------- .nv.constant0.scale       --------------------------
	.section	.nv.constant0.scale,"a",@progbits
	.sectionflags	@""
	.align	4
.nv.constant0.scale:
	.zero		912


//--------------------- SYMBOLS --------------------------

	.type		.nv.reservedSmem.offset0,@object
	.size		.nv.reservedSmem.offset0,0x4
